//
// Generated by NVIDIA NVVM Compiler
//
// Compiler Build ID: CL-36424714
// Cuda compilation tools, release 13.0, V13.0.88
// Based on NVVM 20.0.0
//

.version 9.0
.target sm_100
.address_size 64

	// .globl	_Z6VecAddPlS_S_i

.visible .entry _Z6VecAddPlS_S_i(
	.param .u64 .ptr .align 1 _Z6VecAddPlS_S_i_param_0,
	.param .u64 .ptr .align 1 _Z6VecAddPlS_S_i_param_1,
	.param .u64 .ptr .align 1 _Z6VecAddPlS_S_i_param_2,
	.param .u32 _Z6VecAddPlS_S_i_param_3
)
{
	.reg .pred 	%p<2>;
	.reg .b32 	%r<6>;
	.reg .b64 	%rd<14>;

	ld.param.u64 	%rd1, [_Z6VecAddPlS_S_i_param_0];
	ld.param.u64 	%rd2, [_Z6VecAddPlS_S_i_param_1];
	ld.param.u64 	%rd3, [_Z6VecAddPlS_S_i_param_2];
	ld.param.u32 	%r2, [_Z6VecAddPlS_S_i_param_3];
	mov.u32 	%r3, %ntid.x;
	mov.u32 	%r4, %ctaid.x;
	mov.u32 	%r5, %tid.x;
	mad.lo.s32 	%r1, %r3, %r4, %r5;
	setp.ge.s32 	%p1, %r1, %r2;
	@%p1 bra 	$L__BB0_2;
	cvta.to.global.u64 	%rd4, %rd1;
	cvta.to.global.u64 	%rd5, %rd2;
	cvta.to.global.u64 	%rd6, %rd3;
	mul.wide.s32 	%rd7, %r1, 8;
	add.s64 	%rd8, %rd4, %rd7;
	ld.global.u64 	%rd9, [%rd8];
	add.s64 	%rd10, %rd5, %rd7;
	ld.global.u64 	%rd11, [%rd10];
	add.s64 	%rd12, %rd11, %rd9;
	add.s64 	%rd13, %rd6, %rd7;
	st.global.u64 	[%rd13], %rd12;
$L__BB0_2:
	ret;

}


// ===== COMPILED SASS (sm_100) =====

	.target	sm_100

	.elftype	@"ET_EXEC"


//--------------------- .note.nv.tkinfo           --------------------------
	.section	.note.nv.tkinfo,"",@"SHT_NOTE"
	.sectionflags	@"SHF_NOTE_NV_TKINFO"
	.tkinfo
        /*0018*/ 	.word	0x00000002
        /*0030*/ 	.string	""
        /*0030*/ 	.string	"ptxas"
        /*0030*/ 	.string	"Cuda compilation tools, release 13.0, V13.0.88"
        /*0030*/ 	.string	"Build cuda_13.0.r13.0/compiler.36424714_0"
        /*0030*/ 	.string	"-arch sm_100 -m 64 "



//--------------------- .note.nv.cuinfo           --------------------------
	.section	.note.nv.cuinfo,"",@"SHT_NOTE"
	.sectionflags	@"SHF_NOTE_NV_CUINFO"
        /*0018*/ 	.short	0x0002
        /*001a*/ 	.short	0x0064
        /*001c*/ 	.short	0x0082
	.zero		2


//--------------------- .nv.info                  --------------------------
	.section	.nv.info,"",@"SHT_CUDA_INFO"
	.align	4


	//----- nvinfo : EIATTR_REGCOUNT
	.align		4
        /*0000*/ 	.byte	0x04, 0x2f
        /*0002*/ 	.short	(.L_1 - .L_0)
	.align		4
.L_0:
        /*0004*/ 	.word	index@(_Z6VecAddPlS_S_i)
        /*0008*/ 	.word	0x0000000e


	//----- nvinfo : EIATTR_FRAME_SIZE
	.align		4
.L_1:
        /*000c*/ 	.byte	0x04, 0x11
        /*000e*/ 	.short	(.L_3 - .L_2)
	.align		4
.L_2:
        /*0010*/ 	.word	index@(_Z6VecAddPlS_S_i)
        /*0014*/ 	.word	0x00000000


	//----- nvinfo : EIATTR_MIN_STACK_SIZE
	.align		4
.L_3:
        /*0018*/ 	.byte	0x04, 0x12
        /*001a*/ 	.short	(.L_5 - .L_4)
	.align		4
.L_4:
        /*001c*/ 	.word	index@(_Z6VecAddPlS_S_i)
        /*0020*/ 	.word	0x00000000
.L_5:


//--------------------- .nv.compat                --------------------------
	.section	.nv.compat,"",@"SHT_CUDA_COMPAT_INFO"
	.align	4
        /*0000*/ 	.byte	0x02, 0x09, 0x00, 0x00, 0x02, 0x02, 0x01, 0x00, 0x02, 0x05, 0x05, 0x00, 0x03, 0x07, 0x01, 0x01
        /*0010*/ 	.byte	0x02, 0x03, 0x00, 0x00, 0x02, 0x06, 0x01, 0x00, 0x04, 0x0b, 0x08, 0x00, 0x09, 0x00, 0x00, 0x00
        /*0020*/ 	.byte	0x00, 0x00, 0x00, 0x00


//--------------------- .nv.info._Z6VecAddPlS_S_i --------------------------
	.section	.nv.info._Z6VecAddPlS_S_i,"",@"SHT_CUDA_INFO"
	.sectionflags	@""
	.align	4


	//----- nvinfo : EIATTR_CUDA_API_VERSION
	.align		4
        /*0000*/ 	.byte	0x04, 0x37
        /*0002*/ 	.short	(.L_7 - .L_6)
.L_6:
        /*0004*/ 	.word	0x00000082


	//----- nvinfo : EIATTR_KPARAM_INFO
	.align		4
.L_7:
        /*0008*/ 	.byte	0x04, 0x17
        /*000a*/ 	.short	(.L_9 - .L_8)
.L_8:
        /*000c*/ 	.word	0x00000000
        /*0010*/ 	.short	0x0003
        /*0012*/ 	.short	0x0018
        /*0014*/ 	.byte	0x00, 0xf0, 0x11, 0x00


	//----- nvinfo : EIATTR_KPARAM_INFO
	.align		4
.L_9:
        /*0018*/ 	.byte	0x04, 0x17
        /*001a*/ 	.short	(.L_11 - .L_10)
.L_10:
        /*001c*/ 	.word	0x00000000
        /*0020*/ 	.short	0x0002
        /*0022*/ 	.short	0x0010
        /*0024*/ 	.byte	0x00, 0xf5, 0x21, 0x00


	//----- nvinfo : EIATTR_KPARAM_INFO
	.align		4
.L_11:
        /*0028*/ 	.byte	0x04, 0x17
        /*002a*/ 	.short	(.L_13 - .L_12)
.L_12:
        /*002c*/ 	.word	0x00000000
        /*0030*/ 	.short	0x0001
        /*0032*/ 	.short	0x0008
        /*0034*/ 	.byte	0x00, 0xf5, 0x21, 0x00


	//----- nvinfo : EIATTR_KPARAM_INFO
	.align		4
.L_13:
        /*0038*/ 	.byte	0x04, 0x17
        /*003a*/ 	.short	(.L_15 - .L_14)
.L_14:
        /*003c*/ 	.word	0x00000000
        /*0040*/ 	.short	0x0000
        /*0042*/ 	.short	0x0000
        /*0044*/ 	.byte	0x00, 0xf5, 0x21, 0x00


	//----- nvinfo : EIATTR_SPARSE_MMA_MASK
	.align		4
.L_15:
        /*0048*/ 	.byte	0x03, 0x50
        /*004a*/ 	.short	0x0000


	//----- nvinfo : EIATTR_MAXREG_COUNT
	.align		4
        /*004c*/ 	.byte	0x03, 0x1b
        /*004e*/ 	.short	0x00ff


	//----- nvinfo : EIATTR_MERCURY_ISA_VERSION
	.align		4
        /*0050*/ 	.byte	0x03, 0x5f
        /*0052*/ 	.short	0x0101


	//----- nvinfo : EIATTR_VRC_CTA_INIT_COUNT
	.align		4
        /*0054*/ 	.byte	0x02, 0x4a
	.zero		1
	.zero		1


	//----- nvinfo : EIATTR_EXIT_INSTR_OFFSETS
	.align		4
        /*0058*/ 	.byte	0x04, 0x1c
        /*005a*/ 	.short	(.L_17 - .L_16)


	//   ....[0]....
.L_16:
        /*005c*/ 	.word	0x00000070


	//   ....[1]....
        /*0060*/ 	.word	0x00000140


	//----- nvinfo : EIATTR_CBANK_PARAM_SIZE
	.align		4
.L_17:
        /*0064*/ 	.byte	0x03, 0x19
        /*0066*/ 	.short	0x001c


	//----- nvinfo : EIATTR_PARAM_CBANK
	.align		4
        /*0068*/ 	.byte	0x04, 0x0a
        /*006a*/ 	.short	(.L_19 - .L_18)
	.align		4
.L_18:
        /*006c*/ 	.word	index@(.nv.constant0._Z6VecAddPlS_S_i)
        /*0070*/ 	.short	0x0380
        /*0072*/ 	.short	0x001c


	//----- nvinfo : EIATTR_SW_WAR
	.align		4
.L_19:
        /*0074*/ 	.byte	0x04, 0x36
        /*0076*/ 	.short	(.L_21 - .L_20)
.L_20:
        /*0078*/ 	.word	0x00000008
.L_21:


//--------------------- .nv.callgraph             --------------------------
	.section	.nv.callgraph,"",@"SHT_CUDA_CALLGRAPH"
	.align	4
	.sectionentsize	8
	.align		4
        /*0000*/ 	.word	0x00000000
	.align		4
        /*0004*/ 	.word	0xffffffff
	.align		4
        /*0008*/ 	.word	0x00000000
	.align		4
        /*000c*/ 	.word	0xfffffffe
	.align		4
        /*0010*/ 	.word	0x00000000
	.align		4
        /*0014*/ 	.word	0xfffffffd
	.align		4
        /*0018*/ 	.word	0x00000000
	.align		4
        /*001c*/ 	.word	0xfffffffc


//--------------------- .text._Z6VecAddPlS_S_i    --------------------------
	.section	.text._Z6VecAddPlS_S_i,"ax",@progbits
	.align	128
        .global         _Z6VecAddPlS_S_i
        .type           _Z6VecAddPlS_S_i,@function
        .size           _Z6VecAddPlS_S_i,(.L_x_1 - _Z6VecAddPlS_S_i)
        .other          _Z6VecAddPlS_S_i,@"STO_CUDA_ENTRY STV_DEFAULT"
_Z6VecAddPlS_S_i:
.text._Z6VecAddPlS_S_i:
[----:B------:R-:W-:Y:S01]  /*0000*/  LDC R1, c[0x0][0x37c] ;  /* 0x0000df00ff017b82 */ /* 0x000fe20000000800 */
[----:B------:R-:W0:Y:S01]  /*0010*/  S2R R11, SR_CTAID.X ;  /* 0x00000000000b7919 */ /* 0x000e220000002500 */
[----:B------:R-:W0:Y:S01]  /*0020*/  LDCU UR4, c[0x0][0x360] ;  /* 0x00006c00ff0477ac */ /* 0x000e220008000800 */
[----:B------:R-:W0:Y:S01]  /*0030*/  S2R R0, SR_TID.X ;  /* 0x0000000000007919 */ /* 0x000e220000002100 */
[----:B------:R-:W1:Y:S01]  /*0040*/  LDCU UR5, c[0x0][0x398] ;  /* 0x00007300ff0577ac */ /* 0x000e620008000800 */
[----:B0-----:R-:W-:-:S05]  /*0050*/  IMAD R11, R11, UR4, R0 ;  /* 0x000000040b0b7c24 */ /* 0x001fca000f8e0200 */
[----:B-1----:R-:W-:-:S13]  /*0060*/  ISETP.GE.AND P0, PT, R11, UR5, PT ;  /* 0x000000050b007c0c */ /* 0x002fda000bf06270 */
[----:B------:R-:W-:Y:S05]  /*0070*/  @P0 EXIT ;  /* 0x000000000000094d */ /* 0x000fea0003800000 */
[----:B------:R-:W0:Y:S01]  /*0080*/  LDC.64 R2, c[0x0][0x380] ;  /* 0x0000e000ff027b82 */ /* 0x000e220000000a00 */
[----:B------:R-:W1:Y:S07]  /*0090*/  LDCU.64 UR4, c[0x0][0x358] ;  /* 0x00006b00ff0477ac */ /* 0x000e6e0008000a00 */
[----:B------:R-:W2:Y:S08]  /*00a0*/  LDC.64 R4, c[0x0][0x388] ;  /* 0x0000e200ff047b82 */ /* 0x000eb00000000a00 */
[----:B------:R-:W3:Y:S01]  /*00b0*/  LDC.64 R6, c[0x0][0x390] ;  /* 0x0000e400ff067b82 */ /* 0x000ee20000000a00 */
[----:B0-----:R-:W-:-:S06]  /*00c0*/  IMAD.WIDE R2, R11, 0x8, R2 ;  /* 0x000000080b027825 */ /* 0x001fcc00078e0202 */
[----:B-1----:R-:W4:Y:S01]  /*00d0*/  LDG.E.64 R2, desc[UR4][R2.64] ;  /* 0x0000000402027981 */ /* 0x002f22000c1e1b00 */
[----:B--2---:R-:W-:-:S06]  /*00e0*/  IMAD.WIDE R4, R11, 0x8, R4 ;  /* 0x000000080b047825 */ /* 0x004fcc00078e0204 */
[----:B------:R-:W4:Y:S01]  /*00f0*/  LDG.E.64 R4, desc[UR4][R4.64] ;  /* 0x0000000404047981 */ /* 0x000f22000c1e1b00 */
[----:B---3--:R-:W-:Y:S01]  /*0100*/  IMAD.WIDE R6, R11, 0x8, R6 ;  /* 0x000000080b067825 */ /* 0x008fe200078e0206 */
[----:B----4-:R-:W-:-:S04]  /*0110*/  IADD3 R8, P0, PT, R2, R4, RZ ;  /* 0x0000000402087210 */ /* 0x010fc80007f1e0ff */
[----:B------:R-:W-:-:S05]  /*0120*/  IADD3.X R9, PT, PT, R3, R5, RZ, P0, !PT ;  /* 0x0000000503097210 */ /* 0x000fca00007fe4ff */
[----:B------:R-:W-:Y:S01]  /*0130*/  STG.E.64 desc[UR4][R6.64], R8 ;  /* 0x0000000806007986 */ /* 0x000fe2000c101b04 */
[----:B------:R-:W-:Y:S05]  /*0140*/  EXIT ;  /* 0x000000000000794d */ /* 0x000fea0003800000 */
.L_x_0:
[----:B------:R-:W-:-:S00]  /*0150*/  BRA `(.L_x_0) ;  /* 0xfffffffc00fc7947 */ /* 0x000fc0000383ffff */
[----:B------:R-:W-:-:S00]  /*0160*/  NOP ;  /* 0x0000000000007918 */ /* 0x000fc00000000000 */
        /* <DEDUP_REMOVED lines=9> */
.L_x_1:


//--------------------- .nv.shared.reserved.0     --------------------------
	.section	.nv.shared.reserved.0,"aw",@nobits
	.weak		__nv_reservedSMEM_offset_0_alias
	.size		__nv_reservedSMEM_offset_0_alias, 0, 64
	.other		__nv_reservedSMEM_offset_0_alias,@"STO_CUDA_RESERVED_SHARED STV_DEFAULT"
__nv_reservedSMEM_offset_0_alias:
	.zero		0
	.zero		64


//--------------------- .nv.constant0._Z6VecAddPlS_S_i --------------------------
	.section	.nv.constant0._Z6VecAddPlS_S_i,"a",@progbits
	.sectionflags	@""
	.align	4
.nv.constant0._Z6VecAddPlS_S_i:
	.zero		924


//--------------------- SYMBOLS --------------------------

	.type		.nv.reservedSmem.offset0,@object
	.size		.nv.reservedSmem.offset0,0x4
